//
// Generated by NVIDIA NVVM Compiler
//
// Compiler Build ID: CL-36424714
// Cuda compilation tools, release 13.0, V13.0.88
// Based on NVVM 20.0.0
//

.version 9.0
.target sm_100
.address_size 64


.entry _ZN32_GLOBAL__N__a7b4f0fb_4_k_cu_main32per_thread_1_element_grid_strideEPfj(
	.param .u64 .ptr .align 1 _ZN32_GLOBAL__N__a7b4f0fb_4_k_cu_main32per_thread_1_element_grid_strideEPfj_param_0,
	.param .u32 _ZN32_GLOBAL__N__a7b4f0fb_4_k_cu_main32per_thread_1_element_grid_strideEPfj_param_1
)
{
	.reg .pred 	%p<2>;
	.reg .b32 	%r<6>;
	.reg .b32 	%f<2>;
	.reg .b64 	%rd<5>;

	ld.param.u64 	%rd1, [_ZN32_GLOBAL__N__a7b4f0fb_4_k_cu_main32per_thread_1_element_grid_strideEPfj_param_0];
	ld.param.u32 	%r2, [_ZN32_GLOBAL__N__a7b4f0fb_4_k_cu_main32per_thread_1_element_grid_strideEPfj_param_1];
	mov.u32 	%r3, %ctaid.x;
	mov.u32 	%r4, %ntid.x;
	mov.u32 	%r5, %tid.x;
	mad.lo.s32 	%r1, %r3, %r4, %r5;
	setp.ge.u32 	%p1, %r1, %r2;
	@%p1 bra 	$L__BB0_2;
	cvta.to.global.u64 	%rd2, %rd1;
	cvt.rn.f32.u32 	%f1, %r1;
	mul.wide.u32 	%rd3, %r1, 4;
	add.s64 	%rd4, %rd2, %rd3;
	st.global.f32 	[%rd4], %f1;
$L__BB0_2:
	ret;

}
.entry _ZN32_GLOBAL__N__a7b4f0fb_4_k_cu_main33per_thread_4_elements_grid_strideEPfj(
	.param .u64 .ptr .align 1 _ZN32_GLOBAL__N__a7b4f0fb_4_k_cu_main33per_thread_4_elements_grid_strideEPfj_param_0,
	.param .u32 _ZN32_GLOBAL__N__a7b4f0fb_4_k_cu_main33per_thread_4_elements_grid_strideEPfj_param_1
)
{
	.reg .pred 	%p<2>;
	.reg .b32 	%r<7>;
	.reg .b32 	%f<5>;
	.reg .b64 	%rd<9>;

	ld.param.u64 	%rd1, [_ZN32_GLOBAL__N__a7b4f0fb_4_k_cu_main33per_thread_4_elements_grid_strideEPfj_param_0];
	ld.param.u32 	%r2, [_ZN32_GLOBAL__N__a7b4f0fb_4_k_cu_main33per_thread_4_elements_grid_strideEPfj_param_1];
	mov.u32 	%r3, %ctaid.x;
	mov.u32 	%r4, %ntid.x;
	mov.u32 	%r5, %tid.x;
	shl.b32 	%r6, %r5, 2;
	mad.lo.s32 	%r1, %r3, %r4, %r6;
	setp.ge.u32 	%p1, %r1, %r2;
	@%p1 bra 	$L__BB1_2;
	cvt.u64.u32 	%rd2, %r1;
	cvta.to.global.u64 	%rd3, %rd1;
	mul.wide.u32 	%rd4, %r1, 4;
	add.s64 	%rd5, %rd3, %rd4;
	add.s64 	%rd6, %rd2, 1;
	add.s64 	%rd7, %rd2, 2;
	add.s64 	%rd8, %rd2, 3;
	cvt.rn.f32.u64 	%f1, %rd8;
	cvt.rn.f32.u64 	%f2, %rd7;
	cvt.rn.f32.u64 	%f3, %rd6;
	cvt.rn.f32.u32 	%f4, %r1;
	st.global.f32 	[%rd5], %f4;
	st.global.f32 	[%rd5+4], %f3;
	st.global.f32 	[%rd5+8], %f2;
	st.global.f32 	[%rd5+12], %f1;
$L__BB1_2:
	ret;

}
.entry _ZN32_GLOBAL__N__a7b4f0fb_4_k_cu_main32per_thread_4_elements_vectorizedEPfj(
	.param .u64 .ptr .align 1 _ZN32_GLOBAL__N__a7b4f0fb_4_k_cu_main32per_thread_4_elements_vectorizedEPfj_param_0,
	.param .u32 _ZN32_GLOBAL__N__a7b4f0fb_4_k_cu_main32per_thread_4_elements_vectorizedEPfj_param_1
)
{
	.reg .pred 	%p<2>;
	.reg .b32 	%r<7>;
	.reg .b32 	%f<5>;
	.reg .b64 	%rd<9>;

	ld.param.u64 	%rd1, [_ZN32_GLOBAL__N__a7b4f0fb_4_k_cu_main32per_thread_4_elements_vectorizedEPfj_param_0];
	ld.param.u32 	%r3, [_ZN32_GLOBAL__N__a7b4f0fb_4_k_cu_main32per_thread_4_elements_vectorizedEPfj_param_1];
	mov.u32 	%r4, %ctaid.x;
	mov.u32 	%r5, %ntid.x;
	mov.u32 	%r6, %tid.x;
	mad.lo.s32 	%r1, %r4, %r5, %r6;
	mad.lo.s32 	%r2, %r6, 3, %r1;
	setp.ge.u32 	%p1, %r2, %r3;
	@%p1 bra 	$L__BB2_2;
	cvta.to.global.u64 	%rd2, %rd1;
	mul.wide.u32 	%rd3, %r1, 16;
	add.s64 	%rd4, %rd2, %rd3;
	cvt.u64.u32 	%rd5, %r2;
	add.s64 	%rd6, %rd5, 3;
	cvt.rn.f32.u64 	%f1, %rd6;
	add.s64 	%rd7, %rd5, 2;
	cvt.rn.f32.u64 	%f2, %rd7;
	add.s64 	%rd8, %rd5, 1;
	cvt.rn.f32.u64 	%f3, %rd8;
	cvt.rn.f32.u32 	%f4, %r2;
	st.global.v4.f32 	[%rd4], {%f4, %f3, %f2, %f1};
$L__BB2_2:
	ret;

}


// ===== COMPILED SASS (sm_100) =====

	.target	sm_100

	.elftype	@"ET_EXEC"


//--------------------- .note.nv.tkinfo           --------------------------
	.section	.note.nv.tkinfo,"",@"SHT_NOTE"
	.sectionflags	@"SHF_NOTE_NV_TKINFO"
	.tkinfo
        /*0018*/ 	.word	0x00000002
        /*0030*/ 	.string	""
        /*0030*/ 	.string	"ptxas"
        /*0030*/ 	.string	"Cuda compilation tools, release 13.0, V13.0.88"
        /*0030*/ 	.string	"Build cuda_13.0.r13.0/compiler.36424714_0"
        /*0030*/ 	.string	"-arch sm_100 -m 64 "



//--------------------- .note.nv.cuinfo           --------------------------
	.section	.note.nv.cuinfo,"",@"SHT_NOTE"
	.sectionflags	@"SHF_NOTE_NV_CUINFO"
        /*0018*/ 	.short	0x0002
        /*001a*/ 	.short	0x0064
        /*001c*/ 	.short	0x0082
	.zero		2


//--------------------- .nv.info                  --------------------------
	.section	.nv.info,"",@"SHT_CUDA_INFO"
	.align	4


	//----- nvinfo : EIATTR_REGCOUNT
	.align		4
        /*0000*/ 	.byte	0x04, 0x2f
        /*0002*/ 	.short	(.L_1 - .L_0)
	.align		4
.L_0:
        /*0004*/ 	.word	index@(_ZN32_GLOBAL__N__a7b4f0fb_4_k_cu_main32per_thread_1_element_grid_strideEPfj)
        /*0008*/ 	.word	0x0000000a


	//----- nvinfo : EIATTR_FRAME_SIZE
	.align		4
.L_1:
        /*000c*/ 	.byte	0x04, 0x11
        /*000e*/ 	.short	(.L_3 - .L_2)
	.align		4
.L_2:
        /*0010*/ 	.word	index@(_ZN32_GLOBAL__N__a7b4f0fb_4_k_cu_main32per_thread_1_element_grid_strideEPfj)
        /*0014*/ 	.word	0x00000000


	//----- nvinfo : EIATTR_REGCOUNT
	.align		4
.L_3:
        /*0018*/ 	.byte	0x04, 0x2f
        /*001a*/ 	.short	(.L_5 - .L_4)
	.align		4
.L_4:
        /*001c*/ 	.word	index@(_ZN32_GLOBAL__N__a7b4f0fb_4_k_cu_main33per_thread_4_elements_grid_strideEPfj)
        /*0020*/ 	.word	0x0000000e


	//----- nvinfo : EIATTR_FRAME_SIZE
	.align		4
.L_5:
        /*0024*/ 	.byte	0x04, 0x11
        /*0026*/ 	.short	(.L_7 - .L_6)
	.align		4
.L_6:
        /*0028*/ 	.word	index@(_ZN32_GLOBAL__N__a7b4f0fb_4_k_cu_main33per_thread_4_elements_grid_strideEPfj)
        /*002c*/ 	.word	0x00000000


	//----- nvinfo : EIATTR_REGCOUNT
	.align		4
.L_7:
        /*0030*/ 	.byte	0x04, 0x2f
        /*0032*/ 	.short	(.L_9 - .L_8)
	.align		4
.L_8:
        /*0034*/ 	.word	index@(_ZN32_GLOBAL__N__a7b4f0fb_4_k_cu_main32per_thread_4_elements_vectorizedEPfj)
        /*0038*/ 	.word	0x00000012


	//----- nvinfo : EIATTR_FRAME_SIZE
	.align		4
.L_9:
        /*003c*/ 	.byte	0x04, 0x11
        /*003e*/ 	.short	(.L_11 - .L_10)
	.align		4
.L_10:
        /*0040*/ 	.word	index@(_ZN32_GLOBAL__N__a7b4f0fb_4_k_cu_main32per_thread_4_elements_vectorizedEPfj)
        /*0044*/ 	.word	0x00000000


	//----- nvinfo : EIATTR_MIN_STACK_SIZE
	.align		4
.L_11:
        /*0048*/ 	.byte	0x04, 0x12
        /*004a*/ 	.short	(.L_13 - .L_12)
	.align		4
.L_12:
        /*004c*/ 	.word	index@(_ZN32_GLOBAL__N__a7b4f0fb_4_k_cu_main32per_thread_4_elements_vectorizedEPfj)
        /*0050*/ 	.word	0x00000000


	//----- nvinfo : EIATTR_MIN_STACK_SIZE
	.align		4
.L_13:
        /*0054*/ 	.byte	0x04, 0x12
        /*0056*/ 	.short	(.L_15 - .L_14)
	.align		4
.L_14:
        /*0058*/ 	.word	index@(_ZN32_GLOBAL__N__a7b4f0fb_4_k_cu_main33per_thread_4_elements_grid_strideEPfj)
        /*005c*/ 	.word	0x00000000


	//----- nvinfo : EIATTR_MIN_STACK_SIZE
	.align		4
.L_15:
        /*0060*/ 	.byte	0x04, 0x12
        /*0062*/ 	.short	(.L_17 - .L_16)
	.align		4
.L_16:
        /*0064*/ 	.word	index@(_ZN32_GLOBAL__N__a7b4f0fb_4_k_cu_main32per_thread_1_element_grid_strideEPfj)
        /*0068*/ 	.word	0x00000000
.L_17:


//--------------------- .nv.compat                --------------------------
	.section	.nv.compat,"",@"SHT_CUDA_COMPAT_INFO"
	.align	4
        /*0000*/ 	.byte	0x02, 0x09, 0x00, 0x00, 0x02, 0x02, 0x01, 0x00, 0x02, 0x05, 0x05, 0x00, 0x03, 0x07, 0x01, 0x01
        /*0010*/ 	.byte	0x02, 0x03, 0x00, 0x00, 0x02, 0x06, 0x01, 0x00, 0x04, 0x0b, 0x08, 0x00, 0x09, 0x00, 0x00, 0x00
        /*0020*/ 	.byte	0x00, 0x00, 0x00, 0x00


//--------------------- .nv.info._ZN32_GLOBAL__N__a7b4f0fb_4_k_cu_main32per_thread_4_elements_vectorizedEPfj --------------------------
	.section	.nv.info._ZN32_GLOBAL__N__a7b4f0fb_4_k_cu_main32per_thread_4_elements_vectorizedEPfj,"",@"SHT_CUDA_INFO"
	.sectionflags	@""
	.align	4


	//----- nvinfo : EIATTR_CUDA_API_VERSION
	.align		4
        /*0000*/ 	.byte	0x04, 0x37
        /*0002*/ 	.short	(.L_19 - .L_18)
.L_18:
        /*0004*/ 	.word	0x00000082


	//----- nvinfo : EIATTR_KPARAM_INFO
	.align		4
.L_19:
        /*0008*/ 	.byte	0x04, 0x17
        /*000a*/ 	.short	(.L_21 - .L_20)
.L_20:
        /*000c*/ 	.word	0x00000000
        /*0010*/ 	.short	0x0001
        /*0012*/ 	.short	0x0008
        /*0014*/ 	.byte	0x00, 0xf0, 0x11, 0x00


	//----- nvinfo : EIATTR_KPARAM_INFO
	.align		4
.L_21:
        /*0018*/ 	.byte	0x04, 0x17
        /*001a*/ 	.short	(.L_23 - .L_22)
.L_22:
        /*001c*/ 	.word	0x00000000
        /*0020*/ 	.short	0x0000
        /*0022*/ 	.short	0x0000
        /*0024*/ 	.byte	0x00, 0xf5, 0x21, 0x00


	//----- nvinfo : EIATTR_SPARSE_MMA_MASK
	.align		4
.L_23:
        /*0028*/ 	.byte	0x03, 0x50
        /*002a*/ 	.short	0x0000


	//----- nvinfo : EIATTR_MAXREG_COUNT
	.align		4
        /*002c*/ 	.byte	0x03, 0x1b
        /*002e*/ 	.short	0x00ff


	//----- nvinfo : EIATTR_MERCURY_ISA_VERSION
	.align		4
        /*0030*/ 	.byte	0x03, 0x5f
        /*0032*/ 	.short	0x0101


	//----- nvinfo : EIATTR_VRC_CTA_INIT_COUNT
	.align		4
        /*0034*/ 	.byte	0x02, 0x4a
	.zero		1
	.zero		1


	//----- nvinfo : EIATTR_EXIT_INSTR_OFFSETS
	.align		4
        /*0038*/ 	.byte	0x04, 0x1c
        /*003a*/ 	.short	(.L_25 - .L_24)


	//   ....[0]....
.L_24:
        /*003c*/ 	.word	0x00000080


	//   ....[1]....
        /*0040*/ 	.word	0x00000170


	//----- nvinfo : EIATTR_CBANK_PARAM_SIZE
	.align		4
.L_25:
        /*0044*/ 	.byte	0x03, 0x19
        /*0046*/ 	.short	0x000c


	//----- nvinfo : EIATTR_PARAM_CBANK
	.align		4
        /*0048*/ 	.byte	0x04, 0x0a
        /*004a*/ 	.short	(.L_27 - .L_26)
	.align		4
.L_26:
        /*004c*/ 	.word	index@(.nv.constant0._ZN32_GLOBAL__N__a7b4f0fb_4_k_cu_main32per_thread_4_elements_vectorizedEPfj)
        /*0050*/ 	.short	0x0380
        /*0052*/ 	.short	0x000c


	//----- nvinfo : EIATTR_SW_WAR
	.align		4
.L_27:
        /*0054*/ 	.byte	0x04, 0x36
        /*0056*/ 	.short	(.L_29 - .L_28)
.L_28:
        /*0058*/ 	.word	0x00000008
.L_29:


//--------------------- .nv.info._ZN32_GLOBAL__N__a7b4f0fb_4_k_cu_main33per_thread_4_elements_grid_strideEPfj --------------------------
	.section	.nv.info._ZN32_GLOBAL__N__a7b4f0fb_4_k_cu_main33per_thread_4_elements_grid_strideEPfj,"",@"SHT_CUDA_INFO"
	.sectionflags	@""
	.align	4


	//----- nvinfo : EIATTR_CUDA_API_VERSION
	.align		4
        /*0000*/ 	.byte	0x04, 0x37
        /*0002*/ 	.short	(.L_31 - .L_30)
.L_30:
        /*0004*/ 	.word	0x00000082


	//----- nvinfo : EIATTR_KPARAM_INFO
	.align		4
.L_31:
        /*0008*/ 	.byte	0x04, 0x17
        /*000a*/ 	.short	(.L_33 - .L_32)
.L_32:
        /*000c*/ 	.word	0x00000000
        /*0010*/ 	.short	0x0001
        /*0012*/ 	.short	0x0008
        /*0014*/ 	.byte	0x00, 0xf0, 0x11, 0x00


	//----- nvinfo : EIATTR_KPARAM_INFO
	.align		4
.L_33:
        /*0018*/ 	.byte	0x04, 0x17
        /*001a*/ 	.short	(.L_35 - .L_34)
.L_34:
        /*001c*/ 	.word	0x00000000
        /*0020*/ 	.short	0x0000
        /*0022*/ 	.short	0x0000
        /*0024*/ 	.byte	0x00, 0xf5, 0x21, 0x00


	//----- nvinfo : EIATTR_SPARSE_MMA_MASK
	.align		4
.L_35:
        /*0028*/ 	.byte	0x03, 0x50
        /*002a*/ 	.short	0x0000


	//----- nvinfo : EIATTR_MAXREG_COUNT
	.align		4
        /*002c*/ 	.byte	0x03, 0x1b
        /*002e*/ 	.short	0x00ff


	//----- nvinfo : EIATTR_MERCURY_ISA_VERSION
	.align		4
        /*0030*/ 	.byte	0x03, 0x5f
        /*0032*/ 	.short	0x0101


	//----- nvinfo : EIATTR_VRC_CTA_INIT_COUNT
	.align		4
        /*0034*/ 	.byte	0x02, 0x4a
	.zero		1
	.zero		1


	//----- nvinfo : EIATTR_EXIT_INSTR_OFFSETS
	.align		4
        /*0038*/ 	.byte	0x04, 0x1c
        /*003a*/ 	.short	(.L_37 - .L_36)


	//   ....[0]....
.L_36:
        /*003c*/ 	.word	0x00000080


	//   ....[1]....
        /*0040*/ 	.word	0x000001a0


	//----- nvinfo : EIATTR_CBANK_PARAM_SIZE
	.align		4
.L_37:
        /*0044*/ 	.byte	0x03, 0x19
        /*0046*/ 	.short	0x000c


	//----- nvinfo : EIATTR_PARAM_CBANK
	.align		4
        /*0048*/ 	.byte	0x04, 0x0a
        /*004a*/ 	.short	(.L_39 - .L_38)
	.align		4
.L_38:
        /*004c*/ 	.word	index@(.nv.constant0._ZN32_GLOBAL__N__a7b4f0fb_4_k_cu_main33per_thread_4_elements_grid_strideEPfj)
        /*0050*/ 	.short	0x0380
        /*0052*/ 	.short	0x000c


	//----- nvinfo : EIATTR_SW_WAR
	.align		4
.L_39:
        /*0054*/ 	.byte	0x04, 0x36
        /*0056*/ 	.short	(.L_41 - .L_40)
.L_40:
        /*0058*/ 	.word	0x00000008
.L_41:


//--------------------- .nv.info._ZN32_GLOBAL__N__a7b4f0fb_4_k_cu_main32per_thread_1_element_grid_strideEPfj --------------------------
	.section	.nv.info._ZN32_GLOBAL__N__a7b4f0fb_4_k_cu_main32per_thread_1_element_grid_strideEPfj,"",@"SHT_CUDA_INFO"
	.sectionflags	@""
	.align	4


	//----- nvinfo : EIATTR_CUDA_API_VERSION
	.align		4
        /*0000*/ 	.byte	0x04, 0x37
        /*0002*/ 	.short	(.L_43 - .L_42)
.L_42:
        /*0004*/ 	.word	0x00000082


	//----- nvinfo : EIATTR_KPARAM_INFO
	.align		4
.L_43:
        /*0008*/ 	.byte	0x04, 0x17
        /*000a*/ 	.short	(.L_45 - .L_44)
.L_44:
        /*000c*/ 	.word	0x00000000
        /*0010*/ 	.short	0x0001
        /*0012*/ 	.short	0x0008
        /*0014*/ 	.byte	0x00, 0xf0, 0x11, 0x00


	//----- nvinfo : EIATTR_KPARAM_INFO
	.align		4
.L_45:
        /*0018*/ 	.byte	0x04, 0x17
        /*001a*/ 	.short	(.L_47 - .L_46)
.L_46:
        /*001c*/ 	.word	0x00000000
        /*0020*/ 	.short	0x0000
        /*0022*/ 	.short	0x0000
        /*0024*/ 	.byte	0x00, 0xf5, 0x21, 0x00


	//----- nvinfo : EIATTR_SPARSE_MMA_MASK
	.align		4
.L_47:
        /*0028*/ 	.byte	0x03, 0x50
        /*002a*/ 	.short	0x0000


	//----- nvinfo : EIATTR_MAXREG_COUNT
	.align		4
        /*002c*/ 	.byte	0x03, 0x1b
        /*002e*/ 	.short	0x00ff


	//----- nvinfo : EIATTR_MERCURY_ISA_VERSION
	.align		4
        /*0030*/ 	.byte	0x03, 0x5f
        /*0032*/ 	.short	0x0101


	//----- nvinfo : EIATTR_VRC_CTA_INIT_COUNT
	.align		4
        /*0034*/ 	.byte	0x02, 0x4a
	.zero		1
	.zero		1


	//----- nvinfo : EIATTR_EXIT_INSTR_OFFSETS
	.align		4
        /*0038*/ 	.byte	0x04, 0x1c
        /*003a*/ 	.short	(.L_49 - .L_48)


	//   ....[0]....
.L_48:
        /*003c*/ 	.word	0x00000070


	//   ....[1]....
        /*0040*/ 	.word	0x000000d0


	//----- nvinfo : EIATTR_CBANK_PARAM_SIZE
	.align		4
.L_49:
        /*0044*/ 	.byte	0x03, 0x19
        /*0046*/ 	.short	0x000c


	//----- nvinfo : EIATTR_PARAM_CBANK
	.align		4
        /*0048*/ 	.byte	0x04, 0x0a
        /*004a*/ 	.short	(.L_51 - .L_50)
	.align		4
.L_50:
        /*004c*/ 	.word	index@(.nv.constant0._ZN32_GLOBAL__N__a7b4f0fb_4_k_cu_main32per_thread_1_element_grid_strideEPfj)
        /*0050*/ 	.short	0x0380
        /*0052*/ 	.short	0x000c


	//----- nvinfo : EIATTR_SW_WAR
	.align		4
.L_51:
        /*0054*/ 	.byte	0x04, 0x36
        /*0056*/ 	.short	(.L_53 - .L_52)
.L_52:
        /*0058*/ 	.word	0x00000008
.L_53:


//--------------------- .nv.callgraph             --------------------------
	.section	.nv.callgraph,"",@"SHT_CUDA_CALLGRAPH"
	.align	4
	.sectionentsize	8
	.align		4
        /*0000*/ 	.word	0x00000000
	.align		4
        /*0004*/ 	.word	0xffffffff
	.align		4
        /*0008*/ 	.word	0x00000000
	.align		4
        /*000c*/ 	.word	0xfffffffe
	.align		4
        /*0010*/ 	.word	0x00000000
	.align		4
        /*0014*/ 	.word	0xfffffffd
	.align		4
        /*0018*/ 	.word	0x00000000
	.align		4
        /*001c*/ 	.word	0xfffffffc


//--------------------- .text._ZN32_GLOBAL__N__a7b4f0fb_4_k_cu_main32per_thread_4_elements_vectorizedEPfj --------------------------
	.section	.text._ZN32_GLOBAL__N__a7b4f0fb_4_k_cu_main32per_thread_4_elements_vectorizedEPfj,"ax",@progbits
	.align	128
.text._ZN32_GLOBAL__N__a7b4f0fb_4_k_cu_main32per_thread_4_elements_vectorizedEPfj:
        .type           _ZN32_GLOBAL__N__a7b4f0fb_4_k_cu_main32per_thread_4_elements_vectorizedEPfj,@function
        .size           _ZN32_GLOBAL__N__a7b4f0fb_4_k_cu_main32per_thread_4_elements_vectorizedEPfj,(.L_x_3 - _ZN32_GLOBAL__N__a7b4f0fb_4_k_cu_main32per_thread_4_elements_vectorizedEPfj)
        .other          _ZN32_GLOBAL__N__a7b4f0fb_4_k_cu_main32per_thread_4_elements_vectorizedEPfj,@"STO_CUDA_ENTRY STV_DEFAULT"
_ZN32_GLOBAL__N__a7b4f0fb_4_k_cu_main32per_thread_4_elements_vectorizedEPfj:
[----:B------:R-:W-:Y:S01]  /*0000*/  LDC R1, c[0x0][0x37c] ;  /* 0x0000df00ff017b82 */ /* 0x000fe20000000800 */
[----:B------:R-:W0:Y:S07]  /*0010*/  S2R R4, SR_TID.X ;  /* 0x0000000000047919 */ /* 0x000e2e0000002100 */
[----:B------:R-:W0:Y:S01]  /*0020*/  S2UR UR4, SR_CTAID.X ;  /* 0x00000000000479c3 */ /* 0x000e220000002500 */
[----:B------:R-:W1:Y:S07]  /*0030*/  LDCU UR5, c[0x0][0x388] ;  /* 0x00007100ff0577ac */ /* 0x000e6e0008000800 */
[----:B------:R-:W0:Y:S02]  /*0040*/  LDC R15, c[0x0][0x360] ;  /* 0x0000d800ff0f7b82 */ /* 0x000e240000000800 */
[----:B0-----:R-:W-:-:S04]  /*0050*/  IMAD R15, R15, UR4, R4 ;  /* 0x000000040f0f7c24 */ /* 0x001fc8000f8e0204 */
[----:B------:R-:W-:-:S05]  /*0060*/  IMAD R4, R4, 0x3, R15 ;  /* 0x0000000304047824 */ /* 0x000fca00078e020f */
[----:B-1----:R-:W-:-:S13]  /*0070*/  ISETP.GE.U32.AND P0, PT, R4, UR5, PT ;  /* 0x0000000504007c0c */ /* 0x002fda000bf06070 */
[----:B------:R-:W-:Y:S05]  /*0080*/  @P0 EXIT ;  /* 0x000000000000094d */ /* 0x000fea0003800000 */
[C---:B------:R-:W-:Y:S01]  /*0090*/  IADD3 R8, P0, PT, R4.reuse, 0x3, RZ ;  /* 0x0000000304087810 */ /* 0x040fe20007f1e0ff */
[----:B------:R-:W0:Y:S01]  /*00a0*/  LDC.64 R2, c[0x0][0x380] ;  /* 0x0000e000ff027b82 */ /* 0x000e220000000a00 */
[----:B------:R-:W1:Y:S03]  /*00b0*/  LDCU.64 UR4, c[0x0][0x358] ;  /* 0x00006b00ff0477ac */ /* 0x000e660008000a00 */
[----:B------:R-:W-:Y:S01]  /*00c0*/  IMAD.X R9, RZ, RZ, RZ, P0 ;  /* 0x000000ffff097224 */ /* 0x000fe200000e06ff */
[----:B------:R-:W-:-:S03]  /*00d0*/  IADD3 R10, P0, PT, R4, 0x2, RZ ;  /* 0x00000002040a7810 */ /* 0x000fc60007f1e0ff */
[----:B------:R-:W-:Y:S01]  /*00e0*/  I2F.U64 R7, R8 ;  /* 0x0000000800077312 */ /* 0x000fe20000301000 */
[----:B------:R-:W-:Y:S02]  /*00f0*/  IADD3.X R11, PT, PT, RZ, RZ, RZ, P0, !PT ;  /* 0x000000ffff0b7210 */ /* 0x000fe400007fe4ff */
[----:B------:R-:W-:Y:S02]  /*0100*/  IADD3 R12, P0, PT, R4, 0x1, RZ ;  /* 0x00000001040c7810 */ /* 0x000fe40007f1e0ff */
[----:B------:R-:W-:-:S03]  /*0110*/  I2FP.F32.U32 R4, R4 ;  /* 0x0000000400047245 */ /* 0x000fc60000201000 */
[----:B------:R-:W-:Y:S01]  /*0120*/  IMAD.X R13, RZ, RZ, RZ, P0 ;  /* 0x000000ffff0d7224 */ /* 0x000fe200000e06ff */
[----:B------:R-:W-:Y:S01]  /*0130*/  I2F.U64 R6, R10 ;  /* 0x0000000a00067312 */ /* 0x000fe20000301000 */
[----:B0-----:R-:W-:-:S07]  /*0140*/  IMAD.WIDE.U32 R2, R15, 0x10, R2 ;  /* 0x000000100f027825 */ /* 0x001fce00078e0002 */
[----:B------:R-:W1:Y:S02]  /*0150*/  I2F.U64 R5, R12 ;  /* 0x0000000c00057312 */ /* 0x000e640000301000 */
[----:B-1----:R-:W-:Y:S01]  /*0160*/  STG.E.128 desc[UR4][R2.64], R4 ;  /* 0x0000000402007986 */ /* 0x002fe2000c101d04 */
[----:B------:R-:W-:Y:S05]  /*0170*/  EXIT ;  /* 0x000000000000794d */ /* 0x000fea0003800000 */
.L_x_0:
[----:B------:R-:W-:-:S00]  /*0180*/  BRA `(.L_x_0) ;  /* 0xfffffffc00fc7947 */ /* 0x000fc0000383ffff */
[----:B------:R-:W-:-:S00]  /*0190*/  NOP ;  /* 0x0000000000007918 */ /* 0x000fc00000000000 */
        /* <DEDUP_REMOVED lines=14> */
.L_x_3:


//--------------------- .text._ZN32_GLOBAL__N__a7b4f0fb_4_k_cu_main33per_thread_4_elements_grid_strideEPfj --------------------------
	.section	.text._ZN32_GLOBAL__N__a7b4f0fb_4_k_cu_main33per_thread_4_elements_grid_strideEPfj,"ax",@progbits
	.align	128
.text._ZN32_GLOBAL__N__a7b4f0fb_4_k_cu_main33per_thread_4_elements_grid_strideEPfj:
        .type           _ZN32_GLOBAL__N__a7b4f0fb_4_k_cu_main33per_thread_4_elements_grid_strideEPfj,@function
        .size           _ZN32_GLOBAL__N__a7b4f0fb_4_k_cu_main33per_thread_4_elements_grid_strideEPfj,(.L_x_4 - _ZN32_GLOBAL__N__a7b4f0fb_4_k_cu_main33per_thread_4_elements_grid_strideEPfj)
        .other          _ZN32_GLOBAL__N__a7b4f0fb_4_k_cu_main33per_thread_4_elements_grid_strideEPfj,@"STO_CUDA_ENTRY STV_DEFAULT"
_ZN32_GLOBAL__N__a7b4f0fb_4_k_cu_main33per_thread_4_elements_grid_strideEPfj:
[----:B------:R-:W-:Y:S01]  /*0000*/  LDC R1, c[0x0][0x37c] ;  /* 0x0000df00ff017b82 */ /* 0x000fe20000000800 */
[----:B------:R-:W0:Y:S07]  /*0010*/  S2R R0, SR_TID.X ;  /* 0x0000000000007919 */ /* 0x000e2e0000002100 */
[----:B------:R-:W1:Y:S01]  /*0020*/  S2UR UR4, SR_CTAID.X ;  /* 0x00000000000479c3 */ /* 0x000e620000002500 */
[----:B------:R-:W2:Y:S07]  /*0030*/  LDCU UR5, c[0x0][0x388] ;  /* 0x00007100ff0577ac */ /* 0x000eae0008000800 */
[----:B------:R-:W1:Y:S01]  /*0040*/  LDC R11, c[0x0][0x360] ;  /* 0x0000d800ff0b7b82 */ /* 0x000e620000000800 */
[----:B0-----:R-:W-:-:S04]  /*0050*/  IMAD.SHL.U32 R0, R0, 0x4, RZ ;  /* 0x0000000400007824 */ /* 0x001fc800078e00ff */
[----:B-1----:R-:W-:-:S05]  /*0060*/  IMAD R11, R11, UR4, R0 ;  /* 0x000000040b0b7c24 */ /* 0x002fca000f8e0200 */
[----:B--2---:R-:W-:-:S13]  /*0070*/  ISETP.GE.U32.AND P0, PT, R11, UR5, PT ;  /* 0x000000050b007c0c */ /* 0x004fda000bf06070 */
[----:B------:R-:W-:Y:S05]  /*0080*/  @P0 EXIT ;  /* 0x000000000000094d */ /* 0x000fea0003800000 */
[C---:B------:R-:W-:Y:S01]  /*0090*/  IADD3 R8, P0, PT, R11.reuse, 0x1, RZ ;  /* 0x000000010b087810 */ /* 0x040fe20007f1e0ff */
[----:B------:R-:W0:Y:S01]  /*00a0*/  LDC.64 R2, c[0x0][0x380] ;  /* 0x0000e000ff027b82 */ /* 0x000e220000000a00 */
[----:B------:R-:W1:Y:S03]  /*00b0*/  LDCU.64 UR4, c[0x0][0x358] ;  /* 0x00006b00ff0477ac */ /* 0x000e660008000a00 */
[----:B------:R-:W-:Y:S01]  /*00c0*/  IMAD.X R9, RZ, RZ, RZ, P0 ;  /* 0x000000ffff097224 */ /* 0x000fe200000e06ff */
[----:B------:R-:W-:-:S04]  /*00d0*/  IADD3 R6, P0, PT, R11, 0x2, RZ ;  /* 0x000000020b067810 */ /* 0x000fc80007f1e0ff */
[----:B------:R-:W-:Y:S01]  /*00e0*/  IADD3.X R7, PT, PT, RZ, RZ, RZ, P0, !PT ;  /* 0x000000ffff077210 */ /* 0x000fe200007fe4ff */
[----:B------:R-:W1:Y:S01]  /*00f0*/  I2F.U64 R9, R8 ;  /* 0x0000000800097312 */ /* 0x000e620000301000 */
[----:B------:R-:W-:-:S05]  /*0100*/  IADD3 R4, P0, PT, R11, 0x3, RZ ;  /* 0x000000030b047810 */ /* 0x000fca0007f1e0ff */
[----:B------:R-:W-:Y:S02]  /*0110*/  IMAD.X R5, RZ, RZ, RZ, P0 ;  /* 0x000000ffff057224 */ /* 0x000fe400000e06ff */
[----:B------:R-:W2:Y:S01]  /*0120*/  I2F.U64 R7, R6 ;  /* 0x0000000600077312 */ /* 0x000ea20000301000 */
[----:B0-----:R-:W-:Y:S01]  /*0130*/  IMAD.WIDE.U32 R2, R11, 0x4, R2 ;  /* 0x000000040b027825 */ /* 0x001fe200078e0002 */
[----:B------:R-:W-:-:S06]  /*0140*/  I2FP.F32.U32 R11, R11 ;  /* 0x0000000b000b7245 */ /* 0x000fcc0000201000 */
[----:B------:R-:W0:Y:S01]  /*0150*/  I2F.U64 R5, R4 ;  /* 0x0000000400057312 */ /* 0x000e220000301000 */
[----:B-1----:R-:W-:Y:S04]  /*0160*/  STG.E desc[UR4][R2.64+0x4], R9 ;  /* 0x0000040902007986 */ /* 0x002fe8000c101904 */
[----:B------:R-:W-:Y:S04]  /*0170*/  STG.E desc[UR4][R2.64], R11 ;  /* 0x0000000b02007986 */ /* 0x000fe8000c101904 */
[----:B--2---:R-:W-:Y:S04]  /*0180*/  STG.E desc[UR4][R2.64+0x8], R7 ;  /* 0x0000080702007986 */ /* 0x004fe8000c101904 */
[----:B0-----:R-:W-:Y:S01]  /*0190*/  STG.E desc[UR4][R2.64+0xc], R5 ;  /* 0x00000c0502007986 */ /* 0x001fe2000c101904 */
[----:B------:R-:W-:Y:S05]  /*01a0*/  EXIT ;  /* 0x000000000000794d */ /* 0x000fea0003800000 */
.L_x_1:
        /* <DEDUP_REMOVED lines=13> */
.L_x_4:


//--------------------- .text._ZN32_GLOBAL__N__a7b4f0fb_4_k_cu_main32per_thread_1_element_grid_strideEPfj --------------------------
	.section	.text._ZN32_GLOBAL__N__a7b4f0fb_4_k_cu_main32per_thread_1_element_grid_strideEPfj,"ax",@progbits
	.align	128
.text._ZN32_GLOBAL__N__a7b4f0fb_4_k_cu_main32per_thread_1_element_grid_strideEPfj:
        .type           _ZN32_GLOBAL__N__a7b4f0fb_4_k_cu_main32per_thread_1_element_grid_strideEPfj,@function
        .size           _ZN32_GLOBAL__N__a7b4f0fb_4_k_cu_main32per_thread_1_element_grid_strideEPfj,(.L_x_5 - _ZN32_GLOBAL__N__a7b4f0fb_4_k_cu_main32per_thread_1_element_grid_strideEPfj)
        .other          _ZN32_GLOBAL__N__a7b4f0fb_4_k_cu_main32per_thread_1_element_grid_strideEPfj,@"STO_CUDA_ENTRY STV_DEFAULT"
_ZN32_GLOBAL__N__a7b4f0fb_4_k_cu_main32per_thread_1_element_grid_strideEPfj:
[----:B------:R-:W-:Y:S01]  /*0000*/  LDC R1, c[0x0][0x37c] ;  /* 0x0000df00ff017b82 */ /* 0x000fe20000000800 */
[----:B------:R-:W0:Y:S07]  /*0010*/  S2R R0, SR_TID.X ;  /* 0x0000000000007919 */ /* 0x000e2e0000002100 */
[----:B------:R-:W0:Y:S01]  /*0020*/  S2UR UR4, SR_CTAID.X ;  /* 0x00000000000479c3 */ /* 0x000e220000002500 */
[----:B------:R-:W1:Y:S07]  /*0030*/  LDCU UR5, c[0x0][0x388] ;  /* 0x00007100ff0577ac */ /* 0x000e6e0008000800 */
[----:B------:R-:W0:Y:S02]  /*0040*/  LDC R5, c[0x0][0x360] ;  /* 0x0000d800ff057b82 */ /* 0x000e240000000800 */
[----:B0-----:R-:W-:-:S05]  /*0050*/  IMAD R5, R5, UR4, R0 ;  /* 0x0000000405057c24 */ /* 0x001fca000f8e0200 */
[----:B-1----:R-:W-:-:S13]  /*0060*/  ISETP.GE.U32.AND P0, PT, R5, UR5, PT ;  /* 0x0000000505007c0c */ /* 0x002fda000bf06070 */
[----:B------:R-:W-:Y:S05]  /*0070*/  @P0 EXIT ;  /* 0x000000000000094d */ /* 0x000fea0003800000 */
[----:B------:R-:W0:Y:S01]  /*0080*/  LDC.64 R2, c[0x0][0x380] ;  /* 0x0000e000ff027b82 */ /* 0x000e220000000a00 */
[----:B------:R-:W1:Y:S01]  /*0090*/  LDCU.64 UR4, c[0x0][0x358] ;  /* 0x00006b00ff0477ac */ /* 0x000e620008000a00 */
[----:B------:R-:W-:Y:S01]  /*00a0*/  I2FP.F32.U32 R7, R5 ;  /* 0x0000000500077245 */ /* 0x000fe20000201000 */
[----:B0-----:R-:W-:-:S05]  /*00b0*/  IMAD.WIDE.U32 R2, R5, 0x4, R2 ;  /* 0x0000000405027825 */ /* 0x001fca00078e0002 */
[----:B-1----:R-:W-:Y:S01]  /*00c0*/  STG.E desc[UR4][R2.64], R7 ;  /* 0x0000000702007986 */ /* 0x002fe2000c101904 */
[----:B------:R-:W-:Y:S05]  /*00d0*/  EXIT ;  /* 0x000000000000794d */ /* 0x000fea0003800000 */
.L_x_2:
        /* <DEDUP_REMOVED lines=10> */
.L_x_5:


//--------------------- .nv.shared.reserved.0     --------------------------
	.section	.nv.shared.reserved.0,"aw",@nobits
	.weak		__nv_reservedSMEM_offset_0_alias
	.size		__nv_reservedSMEM_offset_0_alias, 0, 64
	.other		__nv_reservedSMEM_offset_0_alias,@"STO_CUDA_RESERVED_SHARED STV_DEFAULT"
__nv_reservedSMEM_offset_0_alias:
	.zero		0
	.zero		64


//--------------------- .nv.constant0._ZN32_GLOBAL__N__a7b4f0fb_4_k_cu_main32per_thread_4_elements_vectorizedEPfj --------------------------
	.section	.nv.constant0._ZN32_GLOBAL__N__a7b4f0fb_4_k_cu_main32per_thread_4_elements_vectorizedEPfj,"a",@progbits
	.sectionflags	@""
	.align	4
.nv.constant0._ZN32_GLOBAL__N__a7b4f0fb_4_k_cu_main32per_thread_4_elements_vectorizedEPfj:
	.zero		908


//--------------------- .nv.constant0._ZN32_GLOBAL__N__a7b4f0fb_4_k_cu_main33per_thread_4_elements_grid_strideEPfj --------------------------
	.section	.nv.constant0._ZN32_GLOBAL__N__a7b4f0fb_4_k_cu_main33per_thread_4_elements_grid_strideEPfj,"a",@progbits
	.sectionflags	@""
	.align	4
.nv.constant0._ZN32_GLOBAL__N__a7b4f0fb_4_k_cu_main33per_thread_4_elements_grid_strideEPfj:
	.zero		908


//--------------------- .nv.constant0._ZN32_GLOBAL__N__a7b4f0fb_4_k_cu_main32per_thread_1_element_grid_strideEPfj --------------------------
	.section	.nv.constant0._ZN32_GLOBAL__N__a7b4f0fb_4_k_cu_main32per_thread_1_element_grid_strideEPfj,"a",@progbits
	.sectionflags	@""
	.align	4
.nv.constant0._ZN32_GLOBAL__N__a7b4f0fb_4_k_cu_main32per_thread_1_element_grid_strideEPfj:
	.zero		908


//--------------------- SYMBOLS --------------------------

	.type		.nv.reservedSmem.offset0,@object
	.size		.nv.reservedSmem.offset0,0x4
